//
// Generated by NVIDIA NVVM Compiler
//
// Compiler Build ID: CL-36424714
// Cuda compilation tools, release 13.0, V13.0.88
// Based on NVVM 20.0.0
//

.version 9.0
.target sm_100
.address_size 64

	// .globl	_Z14copy_and_printPcS_m
.extern .func  (.param .b32 func_retval0) vprintf
(
	.param .b64 vprintf_param_0,
	.param .b64 vprintf_param_1
)
;
.global .align 1 .b8 $str[58] = {67, 85, 68, 65, 32, 107, 101, 114, 110, 101, 108, 32, 69, 82, 82, 79, 82, 58, 32, 78, 117, 108, 108, 32, 112, 111, 105, 110, 116, 101, 114, 32, 100, 101, 116, 101, 99, 116, 101, 100, 33, 32, 115, 114, 99, 61, 37, 112, 32, 100, 101, 115, 116, 61, 37, 112, 10};
.global .align 1 .b8 $str$1[64] = {67, 85, 68, 65, 32, 107, 101, 114, 110, 101, 108, 32, 87, 65, 82, 78, 73, 78, 71, 58, 32, 84, 104, 114, 101, 97, 100, 32, 105, 110, 100, 101, 120, 32, 37, 100, 32, 111, 117, 116, 32, 111, 102, 32, 98, 111, 117, 110, 100, 115, 32, 40, 99, 111, 117, 110, 116, 61, 37, 122, 117, 41, 10};
.global .align 1 .b8 $str$2[28] = {67, 85, 68, 65, 32, 107, 101, 114, 110, 101, 108, 58, 32, 100, 101, 115, 116, 91, 37, 100, 93, 32, 61, 32, 37, 100, 10};

.visible .entry _Z14copy_and_printPcS_m(
	.param .u64 .ptr .align 1 _Z14copy_and_printPcS_m_param_0,
	.param .u64 .ptr .align 1 _Z14copy_and_printPcS_m_param_1,
	.param .u64 _Z14copy_and_printPcS_m_param_2
)
{
	.local .align 16 .b8 	__local_depot0[16];
	.reg .b64 	%SP;
	.reg .b64 	%SPL;
	.reg .pred 	%p<5>;
	.reg .b16 	%rs<2>;
	.reg .b32 	%r<10>;
	.reg .b64 	%rd<20>;

	mov.u64 	%SPL, __local_depot0;
	cvta.local.u64 	%SP, %SPL;
	ld.param.u64 	%rd3, [_Z14copy_and_printPcS_m_param_0];
	ld.param.u64 	%rd4, [_Z14copy_and_printPcS_m_param_1];
	ld.param.u64 	%rd5, [_Z14copy_and_printPcS_m_param_2];
	add.u64 	%rd6, %SP, 0;
	add.u64 	%rd1, %SPL, 0;
	mov.u32 	%r1, %tid.x;
	setp.ne.s64 	%p1, %rd3, 0;
	setp.ne.s64 	%p2, %rd4, 0;
	and.pred  	%p3, %p1, %p2;
	@%p3 bra 	$L__BB0_2;
	st.local.v2.u64 	[%rd1], {%rd3, %rd4};
	mov.u64 	%rd17, $str;
	cvta.global.u64 	%rd18, %rd17;
	{ // callseq 2, 0
	.param .b64 param0;
	st.param.b64 	[param0], %rd18;
	.param .b64 param1;
	st.param.b64 	[param1], %rd6;
	.param .b32 retval0;
	call.uni (retval0), 
	vprintf, 
	(
	param0, 
	param1
	);
	ld.param.b32 	%r8, [retval0];
	} // callseq 2
	bra.uni 	$L__BB0_5;
$L__BB0_2:
	cvt.u64.u32 	%rd2, %r1;
	setp.gt.u64 	%p4, %rd5, %rd2;
	@%p4 bra 	$L__BB0_4;
	st.local.u32 	[%rd1], %r1;
	st.local.u64 	[%rd1+8], %rd5;
	mov.u64 	%rd7, $str$1;
	cvta.global.u64 	%rd8, %rd7;
	{ // callseq 0, 0
	.param .b64 param0;
	st.param.b64 	[param0], %rd8;
	.param .b64 param1;
	st.param.b64 	[param1], %rd6;
	.param .b32 retval0;
	call.uni (retval0), 
	vprintf, 
	(
	param0, 
	param1
	);
	ld.param.b32 	%r2, [retval0];
	} // callseq 0
	bra.uni 	$L__BB0_5;
$L__BB0_4:
	cvta.to.global.u64 	%rd10, %rd3;
	add.s64 	%rd11, %rd10, %rd2;
	ld.global.u8 	%rs1, [%rd11];
	cvta.to.global.u64 	%rd12, %rd4;
	add.s64 	%rd13, %rd12, %rd2;
	st.global.u8 	[%rd13], %rs1;
	cvt.u32.u16 	%r4, %rs1;
	cvt.s32.s8 	%r5, %r4;
	st.local.v2.u32 	[%rd1], {%r1, %r5};
	mov.u64 	%rd14, $str$2;
	cvta.global.u64 	%rd15, %rd14;
	{ // callseq 1, 0
	.param .b64 param0;
	st.param.b64 	[param0], %rd15;
	.param .b64 param1;
	st.param.b64 	[param1], %rd6;
	.param .b32 retval0;
	call.uni (retval0), 
	vprintf, 
	(
	param0, 
	param1
	);
	ld.param.b32 	%r6, [retval0];
	} // callseq 1
$L__BB0_5:
	ret;

}


// ===== COMPILED SASS (sm_100) =====

	.target	sm_100

	.elftype	@"ET_EXEC"


//--------------------- .note.nv.tkinfo           --------------------------
	.section	.note.nv.tkinfo,"",@"SHT_NOTE"
	.sectionflags	@"SHF_NOTE_NV_TKINFO"
	.tkinfo
        /*0018*/ 	.word	0x00000002
        /*0030*/ 	.string	""
        /*0030*/ 	.string	"ptxas"
        /*0030*/ 	.string	"Cuda compilation tools, release 13.0, V13.0.88"
        /*0030*/ 	.string	"Build cuda_13.0.r13.0/compiler.36424714_0"
        /*0030*/ 	.string	"-arch sm_100 -m 64 "



//--------------------- .note.nv.cuinfo           --------------------------
	.section	.note.nv.cuinfo,"",@"SHT_NOTE"
	.sectionflags	@"SHF_NOTE_NV_CUINFO"
        /*0018*/ 	.short	0x0002
        /*001a*/ 	.short	0x0064
        /*001c*/ 	.short	0x0082
	.zero		2


//--------------------- .nv.info                  --------------------------
	.section	.nv.info,"",@"SHT_CUDA_INFO"
	.align	4


	//----- nvinfo : EIATTR_REGCOUNT
	.align		4
        /*0000*/ 	.byte	0x04, 0x2f
        /*0002*/ 	.short	(.L_4 - .L_3)
	.align		4
.L_3:
        /*0004*/ 	.word	index@(_Z14copy_and_printPcS_m)
        /*0008*/ 	.word	0x00000018


	//----- nvinfo : EIATTR_FRAME_SIZE
	.align		4
.L_4:
        /*000c*/ 	.byte	0x04, 0x11
        /*000e*/ 	.short	(.L_6 - .L_5)
	.align		4
.L_5:
        /*0010*/ 	.word	index@(_Z14copy_and_printPcS_m)
        /*0014*/ 	.word	0x00000010


	//----- nvinfo : EIATTR_MIN_STACK_SIZE
	.align		4
.L_6:
        /*0018*/ 	.byte	0x04, 0x12
        /*001a*/ 	.short	(.L_8 - .L_7)
	.align		4
.L_7:
        /*001c*/ 	.word	index@(_Z14copy_and_printPcS_m)
        /*0020*/ 	.word	0x00000010
.L_8:


//--------------------- .nv.compat                --------------------------
	.section	.nv.compat,"",@"SHT_CUDA_COMPAT_INFO"
	.align	4
        /*0000*/ 	.byte	0x02, 0x09, 0x00, 0x00, 0x02, 0x02, 0x01, 0x00, 0x02, 0x05, 0x05, 0x00, 0x03, 0x07, 0x01, 0x01
        /*0010*/ 	.byte	0x02, 0x03, 0x00, 0x00, 0x02, 0x06, 0x01, 0x00, 0x04, 0x0b, 0x08, 0x00, 0x09, 0x00, 0x00, 0x00
        /*0020*/ 	.byte	0x00, 0x00, 0x00, 0x00


//--------------------- .nv.info._Z14copy_and_printPcS_m --------------------------
	.section	.nv.info._Z14copy_and_printPcS_m,"",@"SHT_CUDA_INFO"
	.sectionflags	@""
	.align	4


	//----- nvinfo : EIATTR_CUDA_API_VERSION
	.align		4
        /*0000*/ 	.byte	0x04, 0x37
        /*0002*/ 	.short	(.L_10 - .L_9)
.L_9:
        /*0004*/ 	.word	0x00000082


	//----- nvinfo : EIATTR_KPARAM_INFO
	.align		4
.L_10:
        /*0008*/ 	.byte	0x04, 0x17
        /*000a*/ 	.short	(.L_12 - .L_11)
.L_11:
        /*000c*/ 	.word	0x00000000
        /*0010*/ 	.short	0x0002
        /*0012*/ 	.short	0x0010
        /*0014*/ 	.byte	0x00, 0xf0, 0x21, 0x00


	//----- nvinfo : EIATTR_KPARAM_INFO
	.align		4
.L_12:
        /*0018*/ 	.byte	0x04, 0x17
        /*001a*/ 	.short	(.L_14 - .L_13)
.L_13:
        /*001c*/ 	.word	0x00000000
        /*0020*/ 	.short	0x0001
        /*0022*/ 	.short	0x0008
        /*0024*/ 	.byte	0x00, 0xf5, 0x21, 0x00


	//----- nvinfo : EIATTR_KPARAM_INFO
	.align		4
.L_14:
        /*0028*/ 	.byte	0x04, 0x17
        /*002a*/ 	.short	(.L_16 - .L_15)
.L_15:
        /*002c*/ 	.word	0x00000000
        /*0030*/ 	.short	0x0000
        /*0032*/ 	.short	0x0000
        /*0034*/ 	.byte	0x00, 0xf5, 0x21, 0x00


	//----- nvinfo : EIATTR_SPARSE_MMA_MASK
	.align		4
.L_16:
        /*0038*/ 	.byte	0x03, 0x50
        /*003a*/ 	.short	0x0000


	//----- nvinfo : EIATTR_MAXREG_COUNT
	.align		4
        /*003c*/ 	.byte	0x03, 0x1b
        /*003e*/ 	.short	0x00ff


	//----- nvinfo : EIATTR_EXTERNS
	.align		4
        /*0040*/ 	.byte	0x04, 0x0f
        /*0042*/ 	.short	(.L_18 - .L_17)


	//   ....[0]....
	.align		4
.L_17:
        /*0044*/ 	.word	index@(vprintf)


	//----- nvinfo : EIATTR_MERCURY_ISA_VERSION
	.align		4
.L_18:
        /*0048*/ 	.byte	0x03, 0x5f
        /*004a*/ 	.short	0x0101


	//----- nvinfo : EIATTR_VRC_CTA_INIT_COUNT
	.align		4
        /*004c*/ 	.byte	0x02, 0x4a
	.zero		1
	.zero		1


	//----- nvinfo : EIATTR_SYSCALL_OFFSETS
	.align		4
        /*0050*/ 	.byte	0x04, 0x46
        /*0052*/ 	.short	(.L_20 - .L_19)


	//   ....[0]....
.L_19:
        /*0054*/ 	.word	0x00000160


	//   ....[1]....
        /*0058*/ 	.word	0x00000260


	//   ....[2]....
        /*005c*/ 	.word	0x00000360


	//----- nvinfo : EIATTR_EXIT_INSTR_OFFSETS
	.align		4
.L_20:
        /*0060*/ 	.byte	0x04, 0x1c
        /*0062*/ 	.short	(.L_22 - .L_21)


	//   ....[0]....
.L_21:
        /*0064*/ 	.word	0x00000170


	//   ....[1]....
        /*0068*/ 	.word	0x00000270


	//   ....[2]....
        /*006c*/ 	.word	0x00000370


	//----- nvinfo : EIATTR_CRS_STACK_SIZE
	.align		4
.L_22:
        /*0070*/ 	.byte	0x04, 0x1e
        /*0072*/ 	.short	(.L_24 - .L_23)
.L_23:
        /*0074*/ 	.word	0x00000000


	//----- nvinfo : EIATTR_CBANK_PARAM_SIZE
	.align		4
.L_24:
        /*0078*/ 	.byte	0x03, 0x19
        /*007a*/ 	.short	0x0018


	//----- nvinfo : EIATTR_PARAM_CBANK
	.align		4
        /*007c*/ 	.byte	0x04, 0x0a
        /*007e*/ 	.short	(.L_26 - .L_25)
	.align		4
.L_25:
        /*0080*/ 	.word	index@(.nv.constant0._Z14copy_and_printPcS_m)
        /*0084*/ 	.short	0x0380
        /*0086*/ 	.short	0x0018


	//----- nvinfo : EIATTR_SW_WAR
	.align		4
.L_26:
        /*0088*/ 	.byte	0x04, 0x36
        /*008a*/ 	.short	(.L_28 - .L_27)
.L_27:
        /*008c*/ 	.word	0x00000008
.L_28:


//--------------------- .nv.callgraph             --------------------------
	.section	.nv.callgraph,"",@"SHT_CUDA_CALLGRAPH"
	.align	4
	.sectionentsize	8
	.align		4
        /*0000*/ 	.word	0x00000000
	.align		4
        /*0004*/ 	.word	0xffffffff
	.align		4
        /*0008*/ 	.word	index@(_Z14copy_and_printPcS_m)
	.align		4
        /*000c*/ 	.word	index@(vprintf)
	.align		4
        /*0010*/ 	.word	0x00000000
	.align		4
        /*0014*/ 	.word	0xfffffffe
	.align		4
        /*0018*/ 	.word	0x00000000
	.align		4
        /*001c*/ 	.word	0xfffffffd
	.align		4
        /*0020*/ 	.word	0x00000000
	.align		4
        /*0024*/ 	.word	0xfffffffc


//--------------------- .nv.constant4             --------------------------
	.section	.nv.constant4,"a",@progbits
	.align	8
	.align		8
.nv.constant4:
        /*0000*/ 	.dword	vprintf
	.align		8
        /*0008*/ 	.dword	$str
	.align		8
        /*0010*/ 	.dword	$str$1
	.align		8
        /*0018*/ 	.dword	$str$2


//--------------------- .text._Z14copy_and_printPcS_m --------------------------
	.section	.text._Z14copy_and_printPcS_m,"ax",@progbits
	.align	128
        .global         _Z14copy_and_printPcS_m
        .type           _Z14copy_and_printPcS_m,@function
        .size           _Z14copy_and_printPcS_m,(.L_x_6 - _Z14copy_and_printPcS_m)
        .other          _Z14copy_and_printPcS_m,@"STO_CUDA_ENTRY STV_DEFAULT"
_Z14copy_and_printPcS_m:
.text._Z14copy_and_printPcS_m:
[----:B------:R-:W0:Y:S01]  /*0000*/  LDC R1, c[0x0][0x37c] ;  /* 0x0000df00ff017b82 */ /* 0x000e220000000800 */
[----:B------:R-:W1:Y:S01]  /*0010*/  LDCU.128 UR40, c[0x0][0x380] ;  /* 0x00007000ff2877ac */ /* 0x000e620008000c00 */
[----:B------:R-:W2:Y:S01]  /*0020*/  S2R R2, SR_TID.X ;  /* 0x0000000000027919 */ /* 0x000ea20000002100 */
[----:B0-----:R-:W-:Y:S01]  /*0030*/  VIADD R1, R1, 0xfffffff0 ;  /* 0xfffffff001017836 */ /* 0x001fe20000000000 */
[----:B------:R-:W0:Y:S01]  /*0040*/  LDCU UR4, c[0x0][0x2f8] ;  /* 0x00005f00ff0477ac */ /* 0x000e220008000800 */
[----:B------:R-:W3:Y:S01]  /*0050*/  LDCU UR5, c[0x0][0x2fc] ;  /* 0x00005f80ff0577ac */ /* 0x000ee20008000800 */
[----:B-1----:R-:W-:Y:S02]  /*0060*/  ISETP.NE.U32.AND P1, PT, RZ, UR42, PT ;  /* 0x0000002aff007c0c */ /* 0x002fe4000bf25070 */
[----:B------:R-:W-:Y:S02]  /*0070*/  ISETP.NE.U32.AND P0, PT, RZ, UR40, PT ;  /* 0x00000028ff007c0c */ /* 0x000fe4000bf05070 */
[----:B------:R-:W-:-:S02]  /*0080*/  ISETP.NE.AND.EX P1, PT, RZ, UR43, PT, P1 ;  /* 0x0000002bff007c0c */ /* 0x000fc4000bf25310 */
[----:B------:R-:W-:Y:S02]  /*0090*/  ISETP.NE.AND.EX P0, PT, RZ, UR41, PT, P0 ;  /* 0x00000029ff007c0c */ /* 0x000fe4000bf05300 */
[----:B0-----:R-:W-:-:S05]  /*00a0*/  IADD3 R6, P2, PT, R1, UR4, RZ ;  /* 0x0000000401067c10 */ /* 0x001fca000ff5e0ff */
[----:B---3--:R-:W-:-:S06]  /*00b0*/  IMAD.X R7, RZ, RZ, UR5, P2 ;  /* 0x00000005ff077e24 */ /* 0x008fcc00090e06ff */
[----:B--2---:R-:W-:Y:S05]  /*00c0*/  @P1 BRA P0, `(.L_x_0) ;  /* 0x00000000002c1947 */ /* 0x004fea0000000000 */
[----:B------:R-:W0:Y:S01]  /*00d0*/  LDC.64 R8, c[0x0][0x380] ;  /* 0x0000e000ff087b82 */ /* 0x000e220000000a00 */
[----:B------:R-:W-:Y:S01]  /*00e0*/  MOV R0, 0x0 ;  /* 0x0000000000007802 */ /* 0x000fe20000000f00 */
[----:B------:R-:W1:Y:S06]  /*00f0*/  LDCU.64 UR4, c[0x4][0x8] ;  /* 0x01000100ff0477ac */ /* 0x000e6c0008000a00 */
[----:B------:R-:W0:Y:S08]  /*0100*/  LDC.64 R10, c[0x0][0x388] ;  /* 0x0000e200ff0a7b82 */ /* 0x000e300000000a00 */
[----:B------:R2:W3:Y:S01]  /*0110*/  LDC.64 R2, c[0x4][R0] ;  /* 0x0100000000027b82 */ /* 0x0004e20000000a00 */
[----:B-1----:R-:W-:-:S02]  /*0120*/  IMAD.U32 R4, RZ, RZ, UR4 ;  /* 0x00000004ff047e24 */ /* 0x002fc4000f8e00ff */
[----:B------:R-:W-:Y:S01]  /*0130*/  IMAD.U32 R5, RZ, RZ, UR5 ;  /* 0x00000005ff057e24 */ /* 0x000fe2000f8e00ff */
[----:B0-----:R2:W-:Y:S06]  /*0140*/  STL.128 [R1], R8 ;  /* 0x0000000801007387 */ /* 0x0015ec0000100c00 */
[----:B------:R-:W-:-:S07]  /*0150*/  LEPC R20, `(.L_x_1) ;  /* 0x000000001014794e */ /* 0x000fce0000000000 */
[----:B--23--:R-:W-:Y:S05]  /*0160*/  CALL.ABS.NOINC R2 ;  /* 0x0000000002007343 */ /* 0x00cfea0003c00000 */
.L_x_1:
[----:B------:R-:W-:Y:S05]  /*0170*/  EXIT ;  /* 0x000000000000794d */ /* 0x000fea0003800000 */
.L_x_0:
[----:B------:R-:W0:Y:S01]  /*0180*/  LDCU.64 UR4, c[0x0][0x390] ;  /* 0x00007200ff0477ac */ /* 0x000e220008000a00 */
[----:B------:R-:W1:Y:S01]  /*0190*/  LDCU.64 UR36, c[0x0][0x358] ;  /* 0x00006b00ff2477ac */ /* 0x000e620008000a00 */
[----:B0-----:R-:W-:-:S04]  /*01a0*/  ISETP.GE.U32.AND P0, PT, R2, UR4, PT ;  /* 0x0000000402007c0c */ /* 0x001fc8000bf06070 */
[----:B------:R-:W-:-:S13]  /*01b0*/  ISETP.GE.U32.AND.EX P0, PT, RZ, UR5, PT, P0 ;  /* 0x00000005ff007c0c */ /* 0x000fda000bf06100 */
[----:B-1----:R-:W-:Y:S05]  /*01c0*/  @!P0 BRA `(.L_x_2) ;  /* 0x00000000002c8947 */ /* 0x002fea0003800000 */
[----:B------:R-:W0:Y:S01]  /*01d0*/  LDC.64 R8, c[0x0][0x390] ;  /* 0x0000e400ff087b82 */ /* 0x000e220000000a00 */
[----:B------:R-:W-:Y:S01]  /*01e0*/  MOV R0, 0x0 ;  /* 0x0000000000007802 */ /* 0x000fe20000000f00 */
[----:B------:R1:W-:Y:S01]  /*01f0*/  STL [R1], R2 ;  /* 0x0000000201007387 */ /* 0x0003e20000100800 */
[----:B------:R-:W2:Y:S05]  /*0200*/  LDCU.64 UR4, c[0x4][0x10] ;  /* 0x01000200ff0477ac */ /* 0x000eaa0008000a00 */
[----:B------:R1:W3:Y:S01]  /*0210*/  LDC.64 R10, c[0x4][R0] ;  /* 0x01000000000a7b82 */ /* 0x0002e20000000a00 */
[----:B--2---:R-:W-:Y:S02]  /*0220*/  IMAD.U32 R4, RZ, RZ, UR4 ;  /* 0x00000004ff047e24 */ /* 0x004fe4000f8e00ff */
[----:B------:R-:W-:Y:S01]  /*0230*/  IMAD.U32 R5, RZ, RZ, UR5 ;  /* 0x00000005ff057e24 */ /* 0x000fe2000f8e00ff */
[----:B0-----:R1:W-:Y:S06]  /*0240*/  STL.64 [R1+0x8], R8 ;  /* 0x0000080801007387 */ /* 0x0013ec0000100a00 */
[----:B------:R-:W-:-:S07]  /*0250*/  LEPC R20, `(.L_x_3) ;  /* 0x000000001014794e */ /* 0x000fce0000000000 */
[----:B-1-3--:R-:W-:Y:S05]  /*0260*/  CALL.ABS.NOINC R10 ;  /* 0x000000000a007343 */ /* 0x00afea0003c00000 */
.L_x_3:
[----:B------:R-:W-:Y:S05]  /*0270*/  EXIT ;  /* 0x000000000000794d */ /* 0x000fea0003800000 */
.L_x_2:
[----:B------:R-:W-:Y:S01]  /*0280*/  IADD3 R8, P0, PT, R2, UR40, RZ ;  /* 0x0000002802087c10 */ /* 0x000fe2000ff1e0ff */
[----:B------:R-:W0:Y:S04]  /*0290*/  LDCU.64 UR4, c[0x4][0x18] ;  /* 0x01000300ff0477ac */ /* 0x000e280008000a00 */
[----:B------:R-:W-:-:S05]  /*02a0*/  IMAD.X R9, RZ, RZ, UR41, P0 ;  /* 0x00000029ff097e24 */ /* 0x000fca00080e06ff */
[----:B------:R-:W2:Y:S01]  /*02b0*/  LDG.E.U8 R0, desc[UR36][R8.64] ;  /* 0x0000002408007981 */ /* 0x000ea2000c1e1100 */
[----:B------:R-:W-:Y:S02]  /*02c0*/  IADD3 R10, P0, PT, R2, UR42, RZ ;  /* 0x0000002a020a7c10 */ /* 0x000fe4000ff1e0ff */
[----:B------:R-:W-:-:S03]  /*02d0*/  MOV R12, 0x0 ;  /* 0x00000000000c7802 */ /* 0x000fc60000000f00 */
[----:B------:R-:W-:-:S03]  /*02e0*/  IMAD.X R11, RZ, RZ, UR43, P0 ;  /* 0x0000002bff0b7e24 */ /* 0x000fc600080e06ff */
[----:B------:R-:W1:Y:S01]  /*02f0*/  LDC.64 R12, c[0x4][R12] ;  /* 0x010000000c0c7b82 */ /* 0x000e620000000a00 */
[----:B0-----:R-:W-:Y:S02]  /*0300*/  IMAD.U32 R4, RZ, RZ, UR4 ;  /* 0x00000004ff047e24 */ /* 0x001fe4000f8e00ff */
[----:B------:R-:W-:Y:S01]  /*0310*/  IMAD.U32 R5, RZ, RZ, UR5 ;  /* 0x00000005ff057e24 */ /* 0x000fe2000f8e00ff */
[----:B--2---:R-:W-:Y:S01]  /*0320*/  PRMT R3, R0, 0x8880, RZ ;  /* 0x0000888000037816 */ /* 0x004fe200000000ff */
[----:B------:R0:W-:Y:S04]  /*0330*/  STG.E.U8 desc[UR36][R10.64], R0 ;  /* 0x000000000a007986 */ /* 0x0001e8000c101124 */
[----:B-1----:R0:W-:Y:S02]  /*0340*/  STL.64 [R1], R2 ;  /* 0x0000000201007387 */ /* 0x0021e40000100a00 */
[----:B------:R-:W-:-:S07]  /*0350*/  LEPC R20, `(.L_x_4) ;  /* 0x000000001014794e */ /* 0x000fce0000000000 */
[----:B0-----:R-:W-:Y:S05]  /*0360*/  CALL.ABS.NOINC R12 ;  /* 0x000000000c007343 */ /* 0x001fea0003c00000 */
.L_x_4:
[----:B------:R-:W-:Y:S05]  /*0370*/  EXIT ;  /* 0x000000000000794d */ /* 0x000fea0003800000 */
.L_x_5:
[----:B------:R-:W-:-:S00]  /*0380*/  BRA `(.L_x_5) ;  /* 0xfffffffc00fc7947 */ /* 0x000fc0000383ffff */
[----:B------:R-:W-:-:S00]  /*0390*/  NOP ;  /* 0x0000000000007918 */ /* 0x000fc00000000000 */
        /* <DEDUP_REMOVED lines=14> */
.L_x_6:


//--------------------- .nv.global.init           --------------------------
	.section	.nv.global.init,"aw",@progbits
.nv.global.init:
	.type		$str$2,@object
	.size		$str$2,($str - $str$2)
$str$2:
        /*0000*/ 	.byte	0x43, 0x55, 0x44, 0x41, 0x20, 0x6b, 0x65, 0x72, 0x6e, 0x65, 0x6c, 0x3a, 0x20, 0x64, 0x65, 0x73
        /*0010*/ 	.byte	0x74, 0x5b, 0x25, 0x64, 0x5d, 0x20, 0x3d, 0x20, 0x25, 0x64, 0x0a, 0x00
	.type		$str,@object
	.size		$str,($str$1 - $str)
$str:
        /*001c*/ 	.byte	0x43, 0x55, 0x44, 0x41, 0x20, 0x6b, 0x65, 0x72, 0x6e, 0x65, 0x6c, 0x20, 0x45, 0x52, 0x52, 0x4f
        /*002c*/ 	.byte	0x52, 0x3a, 0x20, 0x4e, 0x75, 0x6c, 0x6c, 0x20, 0x70, 0x6f, 0x69, 0x6e, 0x74, 0x65, 0x72, 0x20
        /*003c*/ 	.byte	0x64, 0x65, 0x74, 0x65, 0x63, 0x74, 0x65, 0x64, 0x21, 0x20, 0x73, 0x72, 0x63, 0x3d, 0x25, 0x70
        /*004c*/ 	.byte	0x20, 0x64, 0x65, 0x73, 0x74, 0x3d, 0x25, 0x70, 0x0a, 0x00
	.type		$str$1,@object
	.size		$str$1,(.L_1 - $str$1)
$str$1:
        /*0056*/ 	.byte	0x43, 0x55, 0x44, 0x41, 0x20, 0x6b, 0x65, 0x72, 0x6e, 0x65, 0x6c, 0x20, 0x57, 0x41, 0x52, 0x4e
        /*0066*/ 	.byte	0x49, 0x4e, 0x47, 0x3a, 0x20, 0x54, 0x68, 0x72, 0x65, 0x61, 0x64, 0x20, 0x69, 0x6e, 0x64, 0x65
        /*0076*/ 	.byte	0x78, 0x20, 0x25, 0x64, 0x20, 0x6f, 0x75, 0x74, 0x20, 0x6f, 0x66, 0x20, 0x62, 0x6f, 0x75, 0x6e
        /*0086*/ 	.byte	0x64, 0x73, 0x20, 0x28, 0x63, 0x6f, 0x75, 0x6e, 0x74, 0x3d, 0x25, 0x7a, 0x75, 0x29, 0x0a, 0x00
.L_1:


//--------------------- .nv.shared.reserved.0     --------------------------
	.section	.nv.shared.reserved.0,"aw",@nobits
	.weak		__nv_reservedSMEM_offset_0_alias
	.size		__nv_reservedSMEM_offset_0_alias, 0, 64
	.other		__nv_reservedSMEM_offset_0_alias,@"STO_CUDA_RESERVED_SHARED STV_DEFAULT"
__nv_reservedSMEM_offset_0_alias:
	.zero		0
	.zero		64


//--------------------- .nv.constant0._Z14copy_and_printPcS_m --------------------------
	.section	.nv.constant0._Z14copy_and_printPcS_m,"a",@progbits
	.sectionflags	@""
	.align	4
.nv.constant0._Z14copy_and_printPcS_m:
	.zero		920


//--------------------- SYMBOLS --------------------------

	.type		.nv.reservedSmem.offset0,@object
	.size		.nv.reservedSmem.offset0,0x4
	.type		vprintf,@function
